//
// Generated by NVIDIA NVVM Compiler
//
// Compiler Build ID: CL-36424714
// Cuda compilation tools, release 13.0, V13.0.88
// Based on NVVM 20.0.0
//

.version 9.0
.target sm_100
.address_size 64

	// .globl	_Z14sum_kernel_devPKfPf

.visible .entry _Z14sum_kernel_devPKfPf(
	.param .u64 .ptr .align 1 _Z14sum_kernel_devPKfPf_param_0,
	.param .u64 .ptr .align 1 _Z14sum_kernel_devPKfPf_param_1
)
{
	.reg .pred 	%p<2>;
	.reg .b32 	%r<5>;
	.reg .b32 	%f<65>;
	.reg .b64 	%rd<8>;

	ld.param.u64 	%rd1, [_Z14sum_kernel_devPKfPf_param_0];
	ld.param.u64 	%rd2, [_Z14sum_kernel_devPKfPf_param_1];
	mov.u32 	%r2, %ctaid.x;
	mov.u32 	%r3, %ntid.x;
	mov.u32 	%r4, %tid.x;
	mad.lo.s32 	%r1, %r2, %r3, %r4;
	setp.gt.s32 	%p1, %r1, 255;
	@%p1 bra 	$L__BB0_2;
	cvta.to.global.u64 	%rd3, %rd2;
	cvta.to.global.u64 	%rd4, %rd1;
	mul.wide.s32 	%rd5, %r1, 4;
	add.s64 	%rd6, %rd4, %rd5;
	ld.global.nc.f32 	%f1, [%rd6];
	add.f32 	%f2, %f1, 0f00000000;
	ld.global.nc.f32 	%f3, [%rd6+1024];
	add.f32 	%f4, %f2, %f3;
	ld.global.nc.f32 	%f5, [%rd6+2048];
	add.f32 	%f6, %f4, %f5;
	ld.global.nc.f32 	%f7, [%rd6+3072];
	add.f32 	%f8, %f6, %f7;
	ld.global.nc.f32 	%f9, [%rd6+4096];
	add.f32 	%f10, %f8, %f9;
	ld.global.nc.f32 	%f11, [%rd6+5120];
	add.f32 	%f12, %f10, %f11;
	ld.global.nc.f32 	%f13, [%rd6+6144];
	add.f32 	%f14, %f12, %f13;
	ld.global.nc.f32 	%f15, [%rd6+7168];
	add.f32 	%f16, %f14, %f15;
	ld.global.nc.f32 	%f17, [%rd6+8192];
	add.f32 	%f18, %f16, %f17;
	ld.global.nc.f32 	%f19, [%rd6+9216];
	add.f32 	%f20, %f18, %f19;
	ld.global.nc.f32 	%f21, [%rd6+10240];
	add.f32 	%f22, %f20, %f21;
	ld.global.nc.f32 	%f23, [%rd6+11264];
	add.f32 	%f24, %f22, %f23;
	ld.global.nc.f32 	%f25, [%rd6+12288];
	add.f32 	%f26, %f24, %f25;
	ld.global.nc.f32 	%f27, [%rd6+13312];
	add.f32 	%f28, %f26, %f27;
	ld.global.nc.f32 	%f29, [%rd6+14336];
	add.f32 	%f30, %f28, %f29;
	ld.global.nc.f32 	%f31, [%rd6+15360];
	add.f32 	%f32, %f30, %f31;
	ld.global.nc.f32 	%f33, [%rd6+16384];
	add.f32 	%f34, %f32, %f33;
	ld.global.nc.f32 	%f35, [%rd6+17408];
	add.f32 	%f36, %f34, %f35;
	ld.global.nc.f32 	%f37, [%rd6+18432];
	add.f32 	%f38, %f36, %f37;
	ld.global.nc.f32 	%f39, [%rd6+19456];
	add.f32 	%f40, %f38, %f39;
	ld.global.nc.f32 	%f41, [%rd6+20480];
	add.f32 	%f42, %f40, %f41;
	ld.global.nc.f32 	%f43, [%rd6+21504];
	add.f32 	%f44, %f42, %f43;
	ld.global.nc.f32 	%f45, [%rd6+22528];
	add.f32 	%f46, %f44, %f45;
	ld.global.nc.f32 	%f47, [%rd6+23552];
	add.f32 	%f48, %f46, %f47;
	ld.global.nc.f32 	%f49, [%rd6+24576];
	add.f32 	%f50, %f48, %f49;
	ld.global.nc.f32 	%f51, [%rd6+25600];
	add.f32 	%f52, %f50, %f51;
	ld.global.nc.f32 	%f53, [%rd6+26624];
	add.f32 	%f54, %f52, %f53;
	ld.global.nc.f32 	%f55, [%rd6+27648];
	add.f32 	%f56, %f54, %f55;
	ld.global.nc.f32 	%f57, [%rd6+28672];
	add.f32 	%f58, %f56, %f57;
	ld.global.nc.f32 	%f59, [%rd6+29696];
	add.f32 	%f60, %f58, %f59;
	ld.global.nc.f32 	%f61, [%rd6+30720];
	add.f32 	%f62, %f60, %f61;
	ld.global.nc.f32 	%f63, [%rd6+31744];
	add.f32 	%f64, %f62, %f63;
	add.s64 	%rd7, %rd3, %rd5;
	st.global.f32 	[%rd7], %f64;
$L__BB0_2:
	ret;

}


// ===== COMPILED SASS (sm_100) =====

	.target	sm_100

	.elftype	@"ET_EXEC"


//--------------------- .note.nv.tkinfo           --------------------------
	.section	.note.nv.tkinfo,"",@"SHT_NOTE"
	.sectionflags	@"SHF_NOTE_NV_TKINFO"
	.tkinfo
        /*0018*/ 	.word	0x00000002
        /*0030*/ 	.string	""
        /*0030*/ 	.string	"ptxas"
        /*0030*/ 	.string	"Cuda compilation tools, release 13.0, V13.0.88"
        /*0030*/ 	.string	"Build cuda_13.0.r13.0/compiler.36424714_0"
        /*0030*/ 	.string	"-arch sm_100 -m 64 "



//--------------------- .note.nv.cuinfo           --------------------------
	.section	.note.nv.cuinfo,"",@"SHT_NOTE"
	.sectionflags	@"SHF_NOTE_NV_CUINFO"
        /*0018*/ 	.short	0x0002
        /*001a*/ 	.short	0x0064
        /*001c*/ 	.short	0x0082
	.zero		2


//--------------------- .nv.info                  --------------------------
	.section	.nv.info,"",@"SHT_CUDA_INFO"
	.align	4


	//----- nvinfo : EIATTR_REGCOUNT
	.align		4
        /*0000*/ 	.byte	0x04, 0x2f
        /*0002*/ 	.short	(.L_1 - .L_0)
	.align		4
.L_0:
        /*0004*/ 	.word	index@(_Z14sum_kernel_devPKfPf)
        /*0008*/ 	.word	0x0000001e


	//----- nvinfo : EIATTR_FRAME_SIZE
	.align		4
.L_1:
        /*000c*/ 	.byte	0x04, 0x11
        /*000e*/ 	.short	(.L_3 - .L_2)
	.align		4
.L_2:
        /*0010*/ 	.word	index@(_Z14sum_kernel_devPKfPf)
        /*0014*/ 	.word	0x00000000


	//----- nvinfo : EIATTR_MIN_STACK_SIZE
	.align		4
.L_3:
        /*0018*/ 	.byte	0x04, 0x12
        /*001a*/ 	.short	(.L_5 - .L_4)
	.align		4
.L_4:
        /*001c*/ 	.word	index@(_Z14sum_kernel_devPKfPf)
        /*0020*/ 	.word	0x00000000
.L_5:


//--------------------- .nv.compat                --------------------------
	.section	.nv.compat,"",@"SHT_CUDA_COMPAT_INFO"
	.align	4
        /*0000*/ 	.byte	0x02, 0x09, 0x00, 0x00, 0x02, 0x02, 0x01, 0x00, 0x02, 0x05, 0x05, 0x00, 0x03, 0x07, 0x01, 0x01
        /*0010*/ 	.byte	0x02, 0x03, 0x00, 0x00, 0x02, 0x06, 0x01, 0x00, 0x04, 0x0b, 0x08, 0x00, 0x09, 0x00, 0x00, 0x00
        /*0020*/ 	.byte	0x00, 0x00, 0x00, 0x00


//--------------------- .nv.info._Z14sum_kernel_devPKfPf --------------------------
	.section	.nv.info._Z14sum_kernel_devPKfPf,"",@"SHT_CUDA_INFO"
	.sectionflags	@""
	.align	4


	//----- nvinfo : EIATTR_CUDA_API_VERSION
	.align		4
        /*0000*/ 	.byte	0x04, 0x37
        /*0002*/ 	.short	(.L_7 - .L_6)
.L_6:
        /*0004*/ 	.word	0x00000082


	//----- nvinfo : EIATTR_KPARAM_INFO
	.align		4
.L_7:
        /*0008*/ 	.byte	0x04, 0x17
        /*000a*/ 	.short	(.L_9 - .L_8)
.L_8:
        /*000c*/ 	.word	0x00000000
        /*0010*/ 	.short	0x0001
        /*0012*/ 	.short	0x0008
        /*0014*/ 	.byte	0x00, 0xf5, 0x21, 0x00


	//----- nvinfo : EIATTR_KPARAM_INFO
	.align		4
.L_9:
        /*0018*/ 	.byte	0x04, 0x17
        /*001a*/ 	.short	(.L_11 - .L_10)
.L_10:
        /*001c*/ 	.word	0x00000000
        /*0020*/ 	.short	0x0000
        /*0022*/ 	.short	0x0000
        /*0024*/ 	.byte	0x00, 0xf5, 0x21, 0x00


	//----- nvinfo : EIATTR_SPARSE_MMA_MASK
	.align		4
.L_11:
        /*0028*/ 	.byte	0x03, 0x50
        /*002a*/ 	.short	0x0000


	//----- nvinfo : EIATTR_MAXREG_COUNT
	.align		4
        /*002c*/ 	.byte	0x03, 0x1b
        /*002e*/ 	.short	0x00ff


	//----- nvinfo : EIATTR_MERCURY_ISA_VERSION
	.align		4
        /*0030*/ 	.byte	0x03, 0x5f
        /*0032*/ 	.short	0x0101


	//----- nvinfo : EIATTR_VRC_CTA_INIT_COUNT
	.align		4
        /*0034*/ 	.byte	0x02, 0x4a
	.zero		1
	.zero		1


	//----- nvinfo : EIATTR_EXIT_INSTR_OFFSETS
	.align		4
        /*0038*/ 	.byte	0x04, 0x1c
        /*003a*/ 	.short	(.L_13 - .L_12)


	//   ....[0]....
.L_12:
        /*003c*/ 	.word	0x00000060


	//   ....[1]....
        /*0040*/ 	.word	0x000004d0


	//----- nvinfo : EIATTR_CBANK_PARAM_SIZE
	.align		4
.L_13:
        /*0044*/ 	.byte	0x03, 0x19
        /*0046*/ 	.short	0x0010


	//----- nvinfo : EIATTR_PARAM_CBANK
	.align		4
        /*0048*/ 	.byte	0x04, 0x0a
        /*004a*/ 	.short	(.L_15 - .L_14)
	.align		4
.L_14:
        /*004c*/ 	.word	index@(.nv.constant0._Z14sum_kernel_devPKfPf)
        /*0050*/ 	.short	0x0380
        /*0052*/ 	.short	0x0010


	//----- nvinfo : EIATTR_SW_WAR
	.align		4
.L_15:
        /*0054*/ 	.byte	0x04, 0x36
        /*0056*/ 	.short	(.L_17 - .L_16)
.L_16:
        /*0058*/ 	.word	0x00000008
.L_17:


//--------------------- .nv.callgraph             --------------------------
	.section	.nv.callgraph,"",@"SHT_CUDA_CALLGRAPH"
	.align	4
	.sectionentsize	8
	.align		4
        /*0000*/ 	.word	0x00000000
	.align		4
        /*0004*/ 	.word	0xffffffff
	.align		4
        /*0008*/ 	.word	0x00000000
	.align		4
        /*000c*/ 	.word	0xfffffffe
	.align		4
        /*0010*/ 	.word	0x00000000
	.align		4
        /*0014*/ 	.word	0xfffffffd
	.align		4
        /*0018*/ 	.word	0x00000000
	.align		4
        /*001c*/ 	.word	0xfffffffc


//--------------------- .text._Z14sum_kernel_devPKfPf --------------------------
	.section	.text._Z14sum_kernel_devPKfPf,"ax",@progbits
	.align	128
        .global         _Z14sum_kernel_devPKfPf
        .type           _Z14sum_kernel_devPKfPf,@function
        .size           _Z14sum_kernel_devPKfPf,(.L_x_1 - _Z14sum_kernel_devPKfPf)
        .other          _Z14sum_kernel_devPKfPf,@"STO_CUDA_ENTRY STV_DEFAULT"
_Z14sum_kernel_devPKfPf:
.text._Z14sum_kernel_devPKfPf:
[----:B------:R-:W-:Y:S01]  /*0000*/  LDC R1, c[0x0][0x37c] ;  /* 0x0000df00ff017b82 */ /* 0x000fe20000000800 */
[----:B------:R-:W0:Y:S07]  /*0010*/  S2R R3, SR_TID.X ;  /* 0x0000000000037919 */ /* 0x000e2e0000002100 */
[----:B------:R-:W0:Y:S08]  /*0020*/  S2UR UR4, SR_CTAID.X ;  /* 0x00000000000479c3 */ /* 0x000e300000002500 */
[----:B------:R-:W0:Y:S02]  /*0030*/  LDC R4, c[0x0][0x360] ;  /* 0x0000d800ff047b82 */ /* 0x000e240000000800 */
[----:B0-----:R-:W-:-:S05]  /*0040*/  IMAD R4, R4, UR4, R3 ;  /* 0x0000000404047c24 */ /* 0x001fca000f8e0203 */
[----:B------:R-:W-:-:S13]  /*0050*/  ISETP.GT.AND P0, PT, R4, 0xff, PT ;  /* 0x000000ff0400780c */ /* 0x000fda0003f04270 */
[----:B------:R-:W-:Y:S05]  /*0060*/  @P0 EXIT ;  /* 0x000000000000094d */ /* 0x000fea0003800000 */
[----:B------:R-:W0:Y:S01]  /*0070*/  LDC.64 R2, c[0x0][0x380] ;  /* 0x0000e000ff027b82 */ /* 0x000e220000000a00 */
[----:B------:R-:W1:Y:S01]  /*0080*/  LDCU.64 UR4, c[0x0][0x358] ;  /* 0x00006b00ff0477ac */ /* 0x000e620008000a00 */
[----:B0-----:R-:W-:-:S05]  /*0090*/  IMAD.WIDE R2, R4, 0x4, R2 ;  /* 0x0000000404027825 */ /* 0x001fca00078e0202 */
[----:B-1----:R-:W2:Y:S04]  /*00a0*/  LDG.E.CONSTANT R5, desc[UR4][R2.64] ;  /* 0x0000000402057981 */ /* 0x002ea8000c1e9900 */
[----:B------:R-:W3:Y:S04]  /*00b0*/  LDG.E.CONSTANT R6, desc[UR4][R2.64+0x400] ;  /* 0x0004000402067981 */ /* 0x000ee8000c1e9900 */
[----:B------:R-:W4:Y:S04]  /*00c0*/  LDG.E.CONSTANT R26, desc[UR4][R2.64+0x800] ;  /* 0x00080004021a7981 */ /* 0x000f28000c1e9900 */
[----:B------:R-:W5:Y:S04]  /*00d0*/  LDG.E.CONSTANT R21, desc[UR4][R2.64+0xc00] ;  /* 0x000c000402157981 */ /* 0x000f68000c1e9900 */
        /* <DEDUP_REMOVED lines=18> */
[----:B------:R-:W5:Y:S01]  /*0200*/  LDG.E.CONSTANT R7, desc[UR4][R2.64+0x5800] ;  /* 0x0058000402077981 */ /* 0x000f62000c1e9900 */
[----:B--2---:R-:W-:-:S04]  /*0210*/  FADD R5, RZ, R5 ;  /* 0x00000005ff057221 */ /* 0x004fc80000000000 */
[----:B---3--:R-:W-:Y:S02]  /*0220*/  FADD R5, R5, R6 ;  /* 0x0000000605057221 */ /* 0x008fe40000000000 */
[----:B------:R-:W2:Y:S02]  /*0230*/  LDG.E.CONSTANT R6, desc[UR4][R2.64+0x5c00] ;  /* 0x005c000402067981 */ /* 0x000ea4000c1e9900 */
[----:B----4-:R-:W-:Y:S02]  /*0240*/  FADD R26, R5, R26 ;  /* 0x0000001a051a7221 */ /* 0x010fe40000000000 */
[----:B------:R-:W3:Y:S02]  /*0250*/  LDG.E.CONSTANT R5, desc[UR4][R2.64+0x6000] ;  /* 0x0060000402057981 */ /* 0x000ee4000c1e9900 */
[----:B-----5:R-:W-:Y:S02]  /*0260*/  FADD R27, R26, R21 ;  /* 0x000000151a1b7221 */ /* 0x020fe40000000000 */
[----:B------:R-:W4:Y:S02]  /*0270*/  LDG.E.CONSTANT R21, desc[UR4][R2.64+0x6400] ;  /* 0x0064000402157981 */ /* 0x000f24000c1e9900 */
[----:B------:R-:W-:-:S02]  /*0280*/  FADD R27, R27, R22 ;  /* 0x000000161b1b7221 */ /* 0x000fc40000000000 */
[----:B------:R-:W5:Y:S02]  /*0290*/  LDG.E.CONSTANT R22, desc[UR4][R2.64+0x6800] ;  /* 0x0068000402167981 */ /* 0x000f64000c1e9900 */
[----:B------:R-:W-:Y:S02]  /*02a0*/  FADD R26, R27, R24 ;  /* 0x000000181b1a7221 */ /* 0x000fe40000000000 */
[----:B------:R-:W5:Y:S02]  /*02b0*/  LDG.E.CONSTANT R24, desc[UR4][R2.64+0x6c00] ;  /* 0x006c000402187981 */ /* 0x000f64000c1e9900 */
[----:B------:R-:W-:Y:S02]  /*02c0*/  FADD R26, R26, R23 ;  /* 0x000000171a1a7221 */ /* 0x000fe40000000000 */
[----:B------:R-:W5:Y:S02]  /*02d0*/  LDG.E.CONSTANT R23, desc[UR4][R2.64+0x7000] ;  /* 0x0070000402177981 */ /* 0x000f64000c1e9900 */
[----:B------:R-:W-:-:S02]  /*02e0*/  FADD R27, R26, R25 ;  /* 0x000000191a1b7221 */ /* 0x000fc40000000000 */
[----:B------:R-:W5:Y:S04]  /*02f0*/  LDG.E.CONSTANT R25, desc[UR4][R2.64+0x7400] ;  /* 0x0074000402197981 */ /* 0x000f68000c1e9900 */
[----:B------:R-:W5:Y:S01]  /*0300*/  LDG.E.CONSTANT R26, desc[UR4][R2.64+0x7800] ;  /* 0x00780004021a7981 */ /* 0x000f62000c1e9900 */
[----:B------:R-:W-:-:S03]  /*0310*/  FADD R27, R27, R20 ;  /* 0x000000141b1b7221 */ /* 0x000fc60000000000 */
[----:B------:R0:W5:Y:S01]  /*0320*/  LDG.E.CONSTANT R20, desc[UR4][R2.64+0x7c00] ;  /* 0x007c000402147981 */ /* 0x000162000c1e9900 */
[----:B------:R-:W-:-:S04]  /*0330*/  FADD R0, R27, R0 ;  /* 0x000000001b007221 */ /* 0x000fc80000000000 */
[----:B------:R-:W-:-:S04]  /*0340*/  FADD R19, R0, R19 ;  /* 0x0000001300137221 */ /* 0x000fc80000000000 */
[----:B------:R-:W-:Y:S01]  /*0350*/  FADD R18, R19, R18 ;  /* 0x0000001213127221 */ /* 0x000fe20000000000 */
[----:B0-----:R-:W0:Y:S03]  /*0360*/  LDC.64 R2, c[0x0][0x388] ;  /* 0x0000e200ff027b82 */ /* 0x001e260000000a00 */
[----:B------:R-:W-:-:S04]  /*0370*/  FADD R17, R18, R17 ;  /* 0x0000001112117221 */ /* 0x000fc80000000000 */
        /* <DEDUP_REMOVED lines=9> */
[----:B------:R-:W-:Y:S01]  /*0410*/  FADD R7, R8, R7 ;  /* 0x0000000708077221 */ /* 0x000fe20000000000 */
[----:B0-----:R-:W-:-:S04]  /*0420*/  IMAD.WIDE R2, R4, 0x4, R2 ;  /* 0x0000000404027825 */ /* 0x001fc800078e0202 */
[----:B--2---:R-:W-:-:S04]  /*0430*/  FADD R6, R7, R6 ;  /* 0x0000000607067221 */ /* 0x004fc80000000000 */
[----:B---3--:R-:W-:-:S04]  /*0440*/  FADD R6, R6, R5 ;  /* 0x0000000506067221 */ /* 0x008fc80000000000 */
[----:B----4-:R-:W-:-:S04]  /*0450*/  FADD R21, R6, R21 ;  /* 0x0000001506157221 */ /* 0x010fc80000000000 */
[----:B-----5:R-:W-:-:S04]  /*0460*/  FADD R21, R21, R22 ;  /* 0x0000001615157221 */ /* 0x020fc80000000000 */
[----:B------:R-:W-:-:S04]  /*0470*/  FADD R24, R21, R24 ;  /* 0x0000001815187221 */ /* 0x000fc80000000000 */
[----:B------:R-:W-:-:S04]  /*0480*/  FADD R24, R24, R23 ;  /* 0x0000001718187221 */ /* 0x000fc80000000000 */
[----:B------:R-:W-:-:S04]  /*0490*/  FADD R25, R24, R25 ;  /* 0x0000001918197221 */ /* 0x000fc80000000000 */
[----:B------:R-:W-:-:S04]  /*04a0*/  FADD R25, R25, R26 ;  /* 0x0000001a19197221 */ /* 0x000fc80000000000 */
[----:B------:R-:W-:-:S05]  /*04b0*/  FADD R25, R25, R20 ;  /* 0x0000001419197221 */ /* 0x000fca0000000000 */
[----:B------:R-:W-:Y:S01]  /*04c0*/  STG.E desc[UR4][R2.64], R25 ;  /* 0x0000001902007986 */ /* 0x000fe2000c101904 */
[----:B------:R-:W-:Y:S05]  /*04d0*/  EXIT ;  /* 0x000000000000794d */ /* 0x000fea0003800000 */
.L_x_0:
[----:B------:R-:W-:-:S00]  /*04e0*/  BRA `(.L_x_0) ;  /* 0xfffffffc00fc7947 */ /* 0x000fc0000383ffff */
[----:B------:R-:W-:-:S00]  /*04f0*/  NOP ;  /* 0x0000000000007918 */ /* 0x000fc00000000000 */
        /* <DEDUP_REMOVED lines=8> */
.L_x_1:


//--------------------- .nv.shared.reserved.0     --------------------------
	.section	.nv.shared.reserved.0,"aw",@nobits
	.weak		__nv_reservedSMEM_offset_0_alias
	.size		__nv_reservedSMEM_offset_0_alias, 0, 64
	.other		__nv_reservedSMEM_offset_0_alias,@"STO_CUDA_RESERVED_SHARED STV_DEFAULT"
__nv_reservedSMEM_offset_0_alias:
	.zero		0
	.zero		64


//--------------------- .nv.constant0._Z14sum_kernel_devPKfPf --------------------------
	.section	.nv.constant0._Z14sum_kernel_devPKfPf,"a",@progbits
	.sectionflags	@""
	.align	4
.nv.constant0._Z14sum_kernel_devPKfPf:
	.zero		912


//--------------------- SYMBOLS --------------------------

	.type		.nv.reservedSmem.offset0,@object
	.size		.nv.reservedSmem.offset0,0x4
